	.headerflags	@"EF_CUDA_TEXMODE_UNIFIED EF_CUDA_64BIT_ADDRESS EF_CUDA_ACCELERATORS EF_CUDA_SM90 EF_CUDA_VIRTUAL_SM(EF_CUDA_SM90)"
	.elftype	@"ET_EXEC"


//--------------------- .nv.info                  --------------------------
	.section	.nv.info,"",@"SHT_CUDA_INFO"
	.align	4


	//----- nvinfo : EIATTR_REGCOUNT
	.align		4
        /*0000*/ 	.byte	0x04, 0x2f
        /*0002*/ 	.short	(.L_3 - .L_2)
	.align		4
.L_2:
        /*0004*/ 	.word	index@(triton_poi_fused__native_batch_norm_legit_no_training_relu_23)
        /*0008*/ 	.word	0x00000016


	//----- nvinfo : EIATTR_MIN_STACK_SIZE
	.align		4
.L_3:
        /*000c*/ 	.byte	0x04, 0x12
        /*000e*/ 	.short	(.L_5 - .L_4)
	.align		4
.L_4:
        /*0010*/ 	.word	index@(triton_poi_fused__native_batch_norm_legit_no_training_relu_23)
        /*0014*/ 	.word	0x00000000


	//----- nvinfo : EIATTR_FRAME_SIZE
	.align		4
.L_5:
        /*0018*/ 	.byte	0x04, 0x11
        /*001a*/ 	.short	(.L_7 - .L_6)
	.align		4
.L_6:
        /*001c*/ 	.word	index@(triton_poi_fused__native_batch_norm_legit_no_training_relu_23)
        /*0020*/ 	.word	0x00000000


	//----- nvinfo : EIATTR_MIN_STACK_SIZE
	.align		4
.L_7:
        /*0024*/ 	.byte	0x04, 0x12
        /*0026*/ 	.short	(.L_9 - .L_8)
	.align		4
.L_8:
        /*0028*/ 	.word	index@(triton_poi_fused__native_batch_norm_legit_no_training_relu_23)
        /*002c*/ 	.word	0x00000000
.L_9:


//--------------------- .nv.info.triton_poi_fused__native_batch_norm_legit_no_training_relu_23 --------------------------
	.section	.nv.info.triton_poi_fused__native_batch_norm_legit_no_training_relu_23,"",@"SHT_CUDA_INFO"
	.sectionflags	@""
	.align	4


	//----- nvinfo : EIATTR_CUDA_API_VERSION
	.align		4
        /*0000*/ 	.byte	0x04, 0x37
        /*0002*/ 	.short	(.L_11 - .L_10)
.L_10:
        /*0004*/ 	.word	0x0000007c


	//----- nvinfo : EIATTR_KPARAM_INFO
	.align		4
.L_11:
        /*0008*/ 	.byte	0x04, 0x17
        /*000a*/ 	.short	(.L_13 - .L_12)
.L_12:
        /*000c*/ 	.word	0x00000000
        /*0010*/ 	.short	0x0006
        /*0012*/ 	.short	0x0030
        /*0014*/ 	.byte	0x00, 0xf0, 0x11, 0x00


	//----- nvinfo : EIATTR_KPARAM_INFO
	.align		4
.L_13:
        /*0018*/ 	.byte	0x04, 0x17
        /*001a*/ 	.short	(.L_15 - .L_14)
.L_14:
        /*001c*/ 	.word	0x00000000
        /*0020*/ 	.short	0x0005
        /*0022*/ 	.short	0x0028
        /*0024*/ 	.byte	0x00, 0xf4, 0x21, 0x00


	//----- nvinfo : EIATTR_KPARAM_INFO
	.align		4
.L_15:
        /*0028*/ 	.byte	0x04, 0x17
        /*002a*/ 	.short	(.L_17 - .L_16)
.L_16:
        /*002c*/ 	.word	0x00000000
        /*0030*/ 	.short	0x0004
        /*0032*/ 	.short	0x0020
        /*0034*/ 	.byte	0x00, 0xf4, 0x21, 0x00


	//----- nvinfo : EIATTR_KPARAM_INFO
	.align		4
.L_17:
        /*0038*/ 	.byte	0x04, 0x17
        /*003a*/ 	.short	(.L_19 - .L_18)
.L_18:
        /*003c*/ 	.word	0x00000000
        /*0040*/ 	.short	0x0003
        /*0042*/ 	.short	0x0018
        /*0044*/ 	.byte	0x00, 0xf4, 0x21, 0x00


	//----- nvinfo : EIATTR_KPARAM_INFO
	.align		4
.L_19:
        /*0048*/ 	.byte	0x04, 0x17
        /*004a*/ 	.short	(.L_21 - .L_20)
.L_20:
        /*004c*/ 	.word	0x00000000
        /*0050*/ 	.short	0x0002
        /*0052*/ 	.short	0x0010
        /*0054*/ 	.byte	0x00, 0xf4, 0x21, 0x00


	//----- nvinfo : EIATTR_KPARAM_INFO
	.align		4
.L_21:
        /*0058*/ 	.byte	0x04, 0x17
        /*005a*/ 	.short	(.L_23 - .L_22)
.L_22:
        /*005c*/ 	.word	0x00000000
        /*0060*/ 	.short	0x0001
        /*0062*/ 	.short	0x0008
        /*0064*/ 	.byte	0x00, 0xf4, 0x21, 0x00


	//----- nvinfo : EIATTR_KPARAM_INFO
	.align		4
.L_23:
        /*0068*/ 	.byte	0x04, 0x17
        /*006a*/ 	.short	(.L_25 - .L_24)
.L_24:
        /*006c*/ 	.word	0x00000000
        /*0070*/ 	.short	0x0000
        /*0072*/ 	.short	0x0000
        /*0074*/ 	.byte	0x00, 0xf4, 0x21, 0x00


	//----- nvinfo : EIATTR_SPARSE_MMA_MASK
	.align		4
.L_25:
        /*0078*/ 	.byte	0x03, 0x50
        /*007a*/ 	.short	0x0000


	//----- nvinfo : EIATTR_MAXREG_COUNT
	.align		4
        /*007c*/ 	.byte	0x03, 0x1b
        /*007e*/ 	.short	0x00ff


	//----- nvinfo : EIATTR_EXIT_INSTR_OFFSETS
	.align		4
        /*0080*/ 	.byte	0x04, 0x1c
        /*0082*/ 	.short	(.L_27 - .L_26)


	//   ....[0]....
.L_26:
        /*0084*/ 	.word	0x00000490


	//   ....[1]....
        /*0088*/ 	.word	0x000004b0


	//----- nvinfo : EIATTR_REQNTID
	.align		4
.L_27:
        /*008c*/ 	.byte	0x04, 0x10
        /*008e*/ 	.short	(.L_29 - .L_28)
.L_28:
        /*0090*/ 	.word	0x00000080
        /*0094*/ 	.word	0x00000001
        /*0098*/ 	.word	0x00000001


	//----- nvinfo : EIATTR_CBANK_PARAM_SIZE
	.align		4
.L_29:
        /*009c*/ 	.byte	0x03, 0x19
        /*009e*/ 	.short	0x0034


	//----- nvinfo : EIATTR_PARAM_CBANK
	.align		4
        /*00a0*/ 	.byte	0x04, 0x0a
        /*00a2*/ 	.short	(.L_31 - .L_30)
	.align		4
.L_30:
        /*00a4*/ 	.word	index@(.nv.constant0.triton_poi_fused__native_batch_norm_legit_no_training_relu_23)
        /*00a8*/ 	.short	0x0210
        /*00aa*/ 	.short	0x0034


	//----- nvinfo : EIATTR_SW_WAR
	.align		4
.L_31:
        /*00ac*/ 	.byte	0x04, 0x36
        /*00ae*/ 	.short	(.L_33 - .L_32)
.L_32:
        /*00b0*/ 	.word	0x00000008
.L_33:


//--------------------- .nv.callgraph             --------------------------
	.section	.nv.callgraph,"",@"SHT_CUDA_CALLGRAPH"
	.align	4
	.sectionentsize	8
	.align		4
        /*0000*/ 	.word	0x00000000
	.align		4
        /*0004*/ 	.word	0xffffffff
	.align		4
        /*0008*/ 	.word	0x00000000
	.align		4
        /*000c*/ 	.word	0xfffffffe
	.align		4
        /*0010*/ 	.word	0x00000000
	.align		4
        /*0014*/ 	.word	0xfffffffd
	.align		4
        /*0018*/ 	.word	0x00000000
	.align		4
        /*001c*/ 	.word	0xfffffffc


//--------------------- .nv.constant4             --------------------------
	.section	.nv.constant4,"a",@progbits
	.align	8
	.align		8
.nv.constant4:
        /*0000*/ 	.dword	_$_str
	.align		8
        /*0008*/ 	.dword	_$_str_$_2


//--------------------- .text.triton_poi_fused__native_batch_norm_legit_no_training_relu_23 --------------------------
	.section	.text.triton_poi_fused__native_batch_norm_legit_no_training_relu_23,"ax",@progbits
	.align	128
        .global         triton_poi_fused__native_batch_norm_legit_no_training_relu_23
        .type           triton_poi_fused__native_batch_norm_legit_no_training_relu_23,@function
        .size           triton_poi_fused__native_batch_norm_legit_no_training_relu_23,(.L_x_1 - triton_poi_fused__native_batch_norm_legit_no_training_relu_23)
        .other          triton_poi_fused__native_batch_norm_legit_no_training_relu_23,@"STO_CUDA_ENTRY STV_DEFAULT"
triton_poi_fused__native_batch_norm_legit_no_training_relu_23:
.text.triton_poi_fused__native_batch_norm_legit_no_training_relu_23:
[----:B------:R-:W0:Y:S01]  /*0000*/  LDC R1, c[0x0][0x28] ;  /* 0x00000a00ff017b82 */ /* 0x000e220000000800 */
[----:B------:R-:W1:Y:S07]  /*0010*/  S2R R0, SR_TID.X ;  /* 0x0000000000007919 */ /* 0x000e6e0000002100 */
[----:B------:R-:W2:Y:S01]  /*0020*/  LDC.64 R8, c[0x0][0x220] ;  /* 0x00008800ff087b82 */ /* 0x000ea20000000a00 */
[----:B------:R-:W-:Y:S01]  /*0030*/  ULDC.64 UR4, c[0x0][0x208] ;  /* 0x0000820000047ab9 */ /* 0x000fe20000000a00 */
[----:B------:R-:W3:Y:S06]  /*0040*/  S2R R5, SR_CTAID.X ;  /* 0x0000000000057919 */ /* 0x000eec0000002500 */
[----:B------:R-:W4:Y:S08]  /*0050*/  LDC.64 R14, c[0x0][0x218] ;  /* 0x00008600ff0e7b82 */ /* 0x000f300000000a00 */
[----:B------:R-:W5:Y:S08]  /*0060*/  LDC.64 R12, c[0x0][0x210] ;  /* 0x00008400ff0c7b82 */ /* 0x000f700000000a00 */
[----:B------:R-:W4:Y:S01]  /*0070*/  LDC.64 R16, c[0x0][0x228] ;  /* 0x00008a00ff107b82 */ /* 0x000f220000000a00 */
[----:B-1----:R-:W-:-:S07]  /*0080*/  IMAD.SHL.U32 R0, R0, 0x2, RZ ;  /* 0x0000000200007824 */ /* 0x002fce00078e00ff */
[----:B------:R-:W1:Y:S01]  /*0090*/  LDC.64 R18, c[0x0][0x230] ;  /* 0x00008c00ff127b82 */ /* 0x000e620000000a00 */
[----:B---3--:R-:W-:Y:S02]  /*00a0*/  SHF.R.S32.HI R3, RZ, 0x17, R5 ;  /* 0x00000017ff037819 */ /* 0x008fe40000011405 */
[----:B------:R-:W-:Y:S02]  /*00b0*/  LOP3.LUT R0, R0, 0xfe, RZ, 0xc0, !PT ;  /* 0x000000fe00007812 */ /* 0x000fe400078ec0ff */
[----:B------:R-:W-:-:S03]  /*00c0*/  SGXT R3, R3, 0x1 ;  /* 0x000000010303781a */ /* 0x000fc60000000200 */
[----:B------:R-:W-:Y:S01]  /*00d0*/  IMAD R0, R5, 0x100, R0 ;  /* 0x0000010005007824 */ /* 0x000fe200078e0200 */
[----:B------:R-:W-:-:S04]  /*00e0*/  CS2R R4, SRZ ;  /* 0x0000000000047805 */ /* 0x000fc8000001ff00 */
[----:B------:R-:W-:Y:S02]  /*00f0*/  LEA.HI R3, R3, R0, RZ, 0x2 ;  /* 0x0000000003037211 */ /* 0x000fe400078f10ff */
[----:B------:R-:W-:Y:S02]  /*0100*/  ISETP.GE.AND P0, PT, R0, 0x200, PT ;  /* 0x000002000000780c */ /* 0x000fe40003f06270 */
[--C-:B------:R-:W-:Y:S02]  /*0110*/  SHF.R.S32.HI R2, RZ, 0x2, R3.reuse ;  /* 0x00000002ff027819 */ /* 0x100fe40000011403 */
[----:B------:R-:W-:-:S04]  /*0120*/  SHF.R.S32.HI R3, RZ, 0x1f, R3 ;  /* 0x0000001fff037819 */ /* 0x000fc80000011403 */
[----:B------:R-:W-:-:S04]  /*0130*/  LEA.HI R3, R3, R2, RZ, 0x5 ;  /* 0x0000000203037211 */ /* 0x000fc800078f28ff */
[----:B------:R-:W-:-:S04]  /*0140*/  LOP3.LUT R3, R3, 0xffffffe0, RZ, 0xc0, !PT ;  /* 0xffffffe003037812 */ /* 0x000fc800078ec0ff */
[----:B------:R-:W-:-:S05]  /*0150*/  IADD3 R11, R2, -R3, RZ ;  /* 0x80000003020b7210 */ /* 0x000fca0007ffe0ff */
[----:B--2---:R-:W-:-:S05]  /*0160*/  IMAD.WIDE R8, R11, 0x4, R8 ;  /* 0x000000040b087825 */ /* 0x004fca00078e0208 */
[----:B------:R-:W2:Y:S04]  /*0170*/  @!P0 LDG.E.EL R4, desc[UR4][R8.64] ;  /* 0x0000000408048981 */ /* 0x000ea8000c2e1900 */
[----:B------:R3:W2:Y:S01]  /*0180*/  @!P0 LDG.E.EL R5, desc[UR4][R8.64] ;  /* 0x0000000408058981 */ /* 0x0006a2000c2e1900 */
[----:B------:R-:W-:Y:S02]  /*0190*/  CS2R R6, SRZ ;  /* 0x0000000000067805 */ /* 0x000fe4000001ff00 */
[----:B------:R-:W-:Y:S01]  /*01a0*/  CS2R R2, SRZ ;  /* 0x0000000000027805 */ /* 0x000fe2000001ff00 */
[----:B----4-:R-:W-:-:S04]  /*01b0*/  IMAD.WIDE R14, R11, 0x4, R14 ;  /* 0x000000040b0e7825 */ /* 0x010fc800078e020e */
[----:B-----5:R-:W-:Y:S01]  /*01c0*/  IMAD.WIDE R12, R0, 0x4, R12 ;  /* 0x00000004000c7825 */ /* 0x020fe200078e020c */
[----:B------:R-:W4:Y:S01]  /*01d0*/  @!P0 LDG.E.EL R7, desc[UR4][R14.64] ;  /* 0x000000040e078981 */ /* 0x000f22000c2e1900 */
[----:B---3--:R-:W-:Y:S02]  /*01e0*/  CS2R R8, SRZ ;  /* 0x0000000000087805 */ /* 0x008fe4000001ff00 */
[C---:B0-----:R-:W-:Y:S01]  /*01f0*/  IMAD.WIDE R16, R11.reuse, 0x4, R16 ;  /* 0x000000040b107825 */ /* 0x041fe200078e0210 */
[----:B------:R0:W3:Y:S03]  /*0200*/  @!P0 LDG.E.EL R6, desc[UR4][R14.64] ;  /* 0x000000040e068981 */ /* 0x0000e6000c2e1900 */
[----:B-1----:R-:W-:Y:S01]  /*0210*/  IMAD.WIDE R18, R11, 0x4, R18 ;  /* 0x000000040b127825 */ /* 0x002fe200078e0212 */
[----:B------:R1:W4:Y:S01]  /*0220*/  @!P0 LDG.E.64 R2, desc[UR4][R12.64] ;  /* 0x000000040c028981 */ /* 0x000322000c1e1b00 */
[----:B------:R-:W-:-:S03]  /*0230*/  CS2R R10, SRZ ;  /* 0x00000000000a7805 */ /* 0x000fc6000001ff00 */
[----:B------:R-:W5:Y:S04]  /*0240*/  @!P0 LDG.E.EL R9, desc[UR4][R18.64] ;  /* 0x0000000412098981 */ /* 0x000f68000c2e1900 */
[----:B------:R-:W5:Y:S04]  /*0250*/  @!P0 LDG.E.EL R10, desc[UR4][R16.64] ;  /* 0x00000004100a8981 */ /* 0x000f68000c2e1900 */
[----:B------:R-:W3:Y:S04]  /*0260*/  @!P0 LDG.E.EL R11, desc[UR4][R16.64] ;  /* 0x00000004100b8981 */ /* 0x000ee8000c2e1900 */
[----:B------:R-:W3:Y:S01]  /*0270*/  @!P0 LDG.E.EL R8, desc[UR4][R18.64] ;  /* 0x0000000412088981 */ /* 0x000ee2000c2e1900 */
[----:B0-----:R-:W-:-:S02]  /*0280*/  IMAD.MOV.U32 R14, RZ, RZ, 0x3e800000 ;  /* 0x3e800000ff0e7424 */ /* 0x001fc400078e00ff */
[----:B--2---:R-:W-:Y:S01]  /*0290*/  FADD R4, R4, 9.9999997473787516356e-06 ;  /* 0x3727c5ac04047421 */ /* 0x004fe20000000000 */
[----:B------:R-:W-:-:S03]  /*02a0*/  FADD R5, R5, 9.9999997473787516356e-06 ;  /* 0x3727c5ac05057421 */ /* 0x000fc60000000000 */
[----:B-1----:R-:W0:Y:S08]  /*02b0*/  MUFU.SQRT R12, R4 ;  /* 0x00000004000c7308 */ /* 0x002e300000002000 */
[----:B------:R1:W2:Y:S01]  /*02c0*/  MUFU.SQRT R13, R5 ;  /* 0x00000005000d7308 */ /* 0x0002a20000002000 */
[C---:B0-----:R-:W-:Y:S02]  /*02d0*/  FSETP.GT.AND P1, PT, R12.reuse, 8.50705917302346158658e+37, PT ;  /* 0x7e8000000c00780b */ /* 0x041fe40003f24000 */
[----:B------:R-:W-:Y:S01]  /*02e0*/  FSETP.GEU.AND P3, PT, R12, 1.175494350822287508e-38, PT ;  /* 0x008000000c00780b */ /* 0x000fe20003f6e000 */
[----:B-1----:R-:W0:Y:S01]  /*02f0*/  LDC.64 R4, c[0x0][0x238] ;  /* 0x00008e00ff047b82 */ /* 0x002e220000000a00 */
[----:B--2---:R-:W-:-:S02]  /*0300*/  FSETP.GT.AND P2, PT, R13, 8.50705917302346158658e+37, PT ;  /* 0x7e8000000d00780b */ /* 0x004fc40003f44000 */
[----:B------:R-:W-:-:S07]  /*0310*/  FSETP.GEU.AND P4, PT, R13, 1.175494350822287508e-38, PT ;  /* 0x008000000d00780b */ /* 0x000fce0003f8e000 */
[----:B------:R-:W-:-:S04]  /*0320*/  @P1 FMUL R12, R12, 0.25 ;  /* 0x3e8000000c0c1820 */ /* 0x000fc80000400000 */
[----:B------:R-:W-:Y:S01]  /*0330*/  @!P3 FMUL R12, R12, 16777216 ;  /* 0x4b8000000c0cb820 */ /* 0x000fe20000400000 */
[----:B------:R-:W-:-:S04]  /*0340*/  @P2 FMUL R13, R13, 0.25 ;  /* 0x3e8000000d0d2820 */ /* 0x000fc80000400000 */
[----:B------:R-:W-:Y:S01]  /*0350*/  @!P4 FMUL R13, R13, 16777216 ;  /* 0x4b8000000d0dc820 */ /* 0x000fe20000400000 */
[----:B------:R-:W1:Y:S01]  /*0360*/  MUFU.RCP R12, R12 ;  /* 0x0000000c000c7308 */ /* 0x000e620000001000 */
[----:B------:R-:W-:-:S07]  /*0370*/  FSEL R15, R14, 1, P1 ;  /* 0x3f8000000e0f7808 */ /* 0x000fce0000800000 */
[----:B------:R-:W2:Y:S01]  /*0380*/  MUFU.RCP R13, R13 ;  /* 0x0000000d000d7308 */ /* 0x000ea20000001000 */
[----:B------:R-:W-:Y:S01]  /*0390*/  FSEL R14, R14, 1, P2 ;  /* 0x3f8000000e0e7808 */ /* 0x000fe20001000000 */
[----:B------:R-:W-:-:S04]  /*03a0*/  @!P3 FMUL R15, R15, 16777216 ;  /* 0x4b8000000f0fb820 */ /* 0x000fc80000400000 */
[----:B------:R-:W-:Y:S01]  /*03b0*/  @!P4 FMUL R14, R14, 16777216 ;  /* 0x4b8000000e0ec820 */ /* 0x000fe20000400000 */
[----:B----4-:R-:W-:Y:S01]  /*03c0*/  FADD R2, -R7, R2 ;  /* 0x0000000207027221 */ /* 0x010fe20000000100 */
[----:B---3--:R-:W-:Y:S01]  /*03d0*/  FADD R3, -R6, R3 ;  /* 0x0000000306037221 */ /* 0x008fe20000000100 */
[----:B-1----:R-:W-:Y:S01]  /*03e0*/  FMUL R15, R12, R15 ;  /* 0x0000000f0c0f7220 */ /* 0x002fe20000400000 */
[----:B--2---:R-:W-:-:S03]  /*03f0*/  FMUL R14, R13, R14 ;  /* 0x0000000e0d0e7220 */ /* 0x004fc60000400000 */
[----:B------:R-:W-:Y:S01]  /*0400*/  FMUL R2, R2, R15 ;  /* 0x0000000f02027220 */ /* 0x000fe20000400000 */
[----:B------:R-:W-:-:S03]  /*0410*/  FMUL R3, R3, R14 ;  /* 0x0000000e03037220 */ /* 0x000fc60000400000 */
[----:B-----5:R-:W-:Y:S01]  /*0420*/  FFMA R2, R2, R10, R9 ;  /* 0x0000000a02027223 */ /* 0x020fe20000000009 */
[----:B------:R-:W-:-:S04]  /*0430*/  FFMA R3, R3, R11, R8 ;  /* 0x0000000b03037223 */ /* 0x000fc80000000008 */
[----:B------:R-:W-:Y:S02]  /*0440*/  FSETP.GEU.AND P1, PT, R2, RZ, PT ;  /* 0x000000ff0200720b */ /* 0x000fe40003f2e000 */
[C---:B------:R-:W-:Y:S01]  /*0450*/  FSETP.GEU.AND P2, PT, R3.reuse, RZ, PT ;  /* 0x000000ff0300720b */ /* 0x040fe20003f4e000 */
[----:B0-----:R-:W-:Y:S01]  /*0460*/  IMAD.WIDE R4, R0, 0x4, R4 ;  /* 0x0000000400047825 */ /* 0x001fe200078e0204 */
[----:B------:R-:W-:Y:S02]  /*0470*/  FSEL R2, R2, RZ, P1 ;  /* 0x000000ff02027208 */ /* 0x000fe40000800000 */
[----:B------:R-:W-:Y:S01]  /*0480*/  FSEL R3, R3, RZ, P2 ;  /* 0x000000ff03037208 */ /* 0x000fe20001000000 */
[----:B------:R-:W-:Y:S08]  /*0490*/  @P0 EXIT ;  /* 0x000000000000094d */ /* 0x000ff00003800000 */
[----:B------:R-:W-:Y:S01]  /*04a0*/  STG.E.64 desc[UR4][R4.64], R2 ;  /* 0x0000000204007986 */ /* 0x000fe2000c101b04 */
[----:B------:R-:W-:Y:S05]  /*04b0*/  EXIT ;  /* 0x000000000000794d */ /* 0x000fea0003800000 */
.L_x_0:
[----:B------:R-:W-:-:S00]  /*04c0*/  BRA `(.L_x_0) ;  /* 0xfffffffc00fc7947 */ /* 0x000fc0000383ffff */
[----:B------:R-:W-:-:S00]  /*04d0*/  NOP ;  /* 0x0000000000007918 */ /* 0x000fc00000000000 */
        /* <DEDUP_REMOVED lines=10> */
.L_x_1:


//--------------------- .nv.global.init           --------------------------
	.section	.nv.global.init,"aw",@progbits
.nv.global.init:
	.type		_$_str,@object
	.size		_$_str,(_$_str_$_2 - _$_str)
_$_str:
        /*0000*/ 	.byte	0x5f, 0x5f, 0x43, 0x55, 0x44, 0x41, 0x5f, 0x46, 0x54, 0x5a, 0x00
	.type		_$_str_$_2,@object
	.size		_$_str_$_2,(.L_1 - _$_str_$_2)
_$_str_$_2:
        /*000b*/ 	.byte	0x5f, 0x5f, 0x43, 0x55, 0x44, 0x41, 0x5f, 0x50, 0x52, 0x45, 0x43, 0x5f, 0x53, 0x51, 0x52, 0x54
        /*001b*/ 	.byte	0x00
.L_1:


//--------------------- .nv.constant0.triton_poi_fused__native_batch_norm_legit_no_training_relu_23 --------------------------
	.section	.nv.constant0.triton_poi_fused__native_batch_norm_legit_no_training_relu_23,"a",@progbits
	.sectionflags	@""
	.align	4
.nv.constant0.triton_poi_fused__native_batch_norm_legit_no_training_relu_23:
	.zero		580
